	.headerflags	@"EF_CUDA_TEXMODE_UNIFIED EF_CUDA_64BIT_ADDRESS EF_CUDA_ACCELERATORS EF_CUDA_SM90 EF_CUDA_VIRTUAL_SM(EF_CUDA_SM90)"
	.elftype	@"ET_EXEC"


//--------------------- .nv.info                  --------------------------
	.section	.nv.info,"",@"SHT_CUDA_INFO"
	.align	4


	//----- nvinfo : EIATTR_REGCOUNT
	.align		4
        /*0000*/ 	.byte	0x04, 0x2f
        /*0002*/ 	.short	(.L_1 - .L_0)
	.align		4
.L_0:
        /*0004*/ 	.word	index@(triton_poi_fused_max_pool2d_with_indices_15)
        /*0008*/ 	.word	0x0000001f


	//----- nvinfo : EIATTR_MIN_STACK_SIZE
	.align		4
.L_1:
        /*000c*/ 	.byte	0x04, 0x12
        /*000e*/ 	.short	(.L_3 - .L_2)
	.align		4
.L_2:
        /*0010*/ 	.word	index@(triton_poi_fused_max_pool2d_with_indices_15)
        /*0014*/ 	.word	0x00000000


	//----- nvinfo : EIATTR_FRAME_SIZE
	.align		4
.L_3:
        /*0018*/ 	.byte	0x04, 0x11
        /*001a*/ 	.short	(.L_5 - .L_4)
	.align		4
.L_4:
        /*001c*/ 	.word	index@(triton_poi_fused_max_pool2d_with_indices_15)
        /*0020*/ 	.word	0x00000000


	//----- nvinfo : EIATTR_MIN_STACK_SIZE
	.align		4
.L_5:
        /*0024*/ 	.byte	0x04, 0x12
        /*0026*/ 	.short	(.L_7 - .L_6)
	.align		4
.L_6:
        /*0028*/ 	.word	index@(triton_poi_fused_max_pool2d_with_indices_15)
        /*002c*/ 	.word	0x00000000
.L_7:


//--------------------- .nv.info.triton_poi_fused_max_pool2d_with_indices_15 --------------------------
	.section	.nv.info.triton_poi_fused_max_pool2d_with_indices_15,"",@"SHT_CUDA_INFO"
	.sectionflags	@""
	.align	4


	//----- nvinfo : EIATTR_CUDA_API_VERSION
	.align		4
        /*0000*/ 	.byte	0x04, 0x37
        /*0002*/ 	.short	(.L_9 - .L_8)
.L_8:
        /*0004*/ 	.word	0x0000007c


	//----- nvinfo : EIATTR_KPARAM_INFO
	.align		4
.L_9:
        /*0008*/ 	.byte	0x04, 0x17
        /*000a*/ 	.short	(.L_11 - .L_10)
.L_10:
        /*000c*/ 	.word	0x00000000
        /*0010*/ 	.short	0x0003
        /*0012*/ 	.short	0x0018
        /*0014*/ 	.byte	0x00, 0xf0, 0x11, 0x00


	//----- nvinfo : EIATTR_KPARAM_INFO
	.align		4
.L_11:
        /*0018*/ 	.byte	0x04, 0x17
        /*001a*/ 	.short	(.L_13 - .L_12)
.L_12:
        /*001c*/ 	.word	0x00000000
        /*0020*/ 	.short	0x0002
        /*0022*/ 	.short	0x0010
        /*0024*/ 	.byte	0x00, 0xf4, 0x21, 0x00


	//----- nvinfo : EIATTR_KPARAM_INFO
	.align		4
.L_13:
        /*0028*/ 	.byte	0x04, 0x17
        /*002a*/ 	.short	(.L_15 - .L_14)
.L_14:
        /*002c*/ 	.word	0x00000000
        /*0030*/ 	.short	0x0001
        /*0032*/ 	.short	0x0008
        /*0034*/ 	.byte	0x00, 0xf4, 0x21, 0x00


	//----- nvinfo : EIATTR_KPARAM_INFO
	.align		4
.L_15:
        /*0038*/ 	.byte	0x04, 0x17
        /*003a*/ 	.short	(.L_17 - .L_16)
.L_16:
        /*003c*/ 	.word	0x00000000
        /*0040*/ 	.short	0x0000
        /*0042*/ 	.short	0x0000
        /*0044*/ 	.byte	0x00, 0xf4, 0x21, 0x00


	//----- nvinfo : EIATTR_SPARSE_MMA_MASK
	.align		4
.L_17:
        /*0048*/ 	.byte	0x03, 0x50
        /*004a*/ 	.short	0x0000


	//----- nvinfo : EIATTR_MAXREG_COUNT
	.align		4
        /*004c*/ 	.byte	0x03, 0x1b
        /*004e*/ 	.short	0x00ff


	//----- nvinfo : EIATTR_EXIT_INSTR_OFFSETS
	.align		4
        /*0050*/ 	.byte	0x04, 0x1c
        /*0052*/ 	.short	(.L_19 - .L_18)


	//   ....[0]....
.L_18:
        /*0054*/ 	.word	0x000006f0


	//----- nvinfo : EIATTR_REQNTID
	.align		4
.L_19:
        /*0058*/ 	.byte	0x04, 0x10
        /*005a*/ 	.short	(.L_21 - .L_20)
.L_20:
        /*005c*/ 	.word	0x00000080
        /*0060*/ 	.word	0x00000001
        /*0064*/ 	.word	0x00000001


	//----- nvinfo : EIATTR_CBANK_PARAM_SIZE
	.align		4
.L_21:
        /*0068*/ 	.byte	0x03, 0x19
        /*006a*/ 	.short	0x001c


	//----- nvinfo : EIATTR_PARAM_CBANK
	.align		4
        /*006c*/ 	.byte	0x04, 0x0a
        /*006e*/ 	.short	(.L_23 - .L_22)
	.align		4
.L_22:
        /*0070*/ 	.word	index@(.nv.constant0.triton_poi_fused_max_pool2d_with_indices_15)
        /*0074*/ 	.short	0x0210
        /*0076*/ 	.short	0x001c


	//----- nvinfo : EIATTR_SW_WAR
	.align		4
.L_23:
        /*0078*/ 	.byte	0x04, 0x36
        /*007a*/ 	.short	(.L_25 - .L_24)
.L_24:
        /*007c*/ 	.word	0x00000008
.L_25:


//--------------------- .nv.callgraph             --------------------------
	.section	.nv.callgraph,"",@"SHT_CUDA_CALLGRAPH"
	.align	4
	.sectionentsize	8
	.align		4
        /*0000*/ 	.word	0x00000000
	.align		4
        /*0004*/ 	.word	0xffffffff
	.align		4
        /*0008*/ 	.word	0x00000000
	.align		4
        /*000c*/ 	.word	0xfffffffe
	.align		4
        /*0010*/ 	.word	0x00000000
	.align		4
        /*0014*/ 	.word	0xfffffffd
	.align		4
        /*0018*/ 	.word	0x00000000
	.align		4
        /*001c*/ 	.word	0xfffffffc


//--------------------- .text.triton_poi_fused_max_pool2d_with_indices_15 --------------------------
	.section	.text.triton_poi_fused_max_pool2d_with_indices_15,"ax",@progbits
	.sectionflags	@"SHF_BARRIERS=1"
	.align	128
        .global         triton_poi_fused_max_pool2d_with_indices_15
        .type           triton_poi_fused_max_pool2d_with_indices_15,@function
        .size           triton_poi_fused_max_pool2d_with_indices_15,(.L_x_1 - triton_poi_fused_max_pool2d_with_indices_15)
        .other          triton_poi_fused_max_pool2d_with_indices_15,@"STO_CUDA_ENTRY STV_DEFAULT"
triton_poi_fused_max_pool2d_with_indices_15:
.text.triton_poi_fused_max_pool2d_with_indices_15:
[----:B------:R-:W-:Y:S01]  /*0000*/  LDC R1, c[0x0][0x28] ;  /* 0x00000a00ff017b82 */ /* 0x000fe20000000800 */
[----:B------:R-:W1:Y:S07]  /*0010*/  S2R R3, SR_TID.X ;  /* 0x0000000000037919 */ /* 0x000e6e0000002100 */
[----:B------:R-:W2:Y:S01]  /*0020*/  LDC.64 R12, c[0x0][0x210] ;  /* 0x00008400ff0c7b82 */ /* 0x000ea20000000a00 */
[----:B------:R-:W-:Y:S01]  /*0030*/  ULDC.64 UR4, c[0x0][0x210] ;  /* 0x0000840000047ab9 */ /* 0x000fe20000000a00 */
[----:B------:R-:W-:Y:S01]  /*0040*/  ULDC.64 UR6, c[0x0][0x208] ;  /* 0x0000820000067ab9 */ /* 0x000fe20000000a00 */
[----:B------:R-:W3:Y:S01]  /*0050*/  S2R R4, SR_CTAID.X ;  /* 0x0000000000047919 */ /* 0x000ee20000002500 */
[----:B------:R-:W-:Y:S01]  /*0060*/  ULDC.64 UR8, c[0x0][0x220] ;  /* 0x0000880000087ab9 */ /* 0x000fe20000000a00 */
[----:B-1----:R-:W-:-:S02]  /*0070*/  IMAD.SHL.U32 R21, R3, 0x8, RZ ;  /* 0x0000000803157824 */ /* 0x002fc400078e00ff */
[----:B---3--:R-:W-:-:S03]  /*0080*/  IMAD.SHL.U32 R2, R4, 0x400, RZ ;  /* 0x0000040004027824 */ /* 0x008fc600078e00ff */
[----:B------:R-:W-:Y:S02]  /*0090*/  LOP3.LUT R21, R21, 0x3f8, RZ, 0xc0, !PT ;  /* 0x000003f815157812 */ /* 0x000fe400078ec0ff */
[----:B------:R-:W-:Y:S02]  /*00a0*/  SHF.R.S32.HI R6, RZ, 0x15, R4 ;  /* 0x00000015ff067819 */ /* 0x000fe40000011404 */
[----:B------:R-:W-:-:S04]  /*00b0*/  LOP3.LUT R0, R2, R21, RZ, 0xfc, !PT ;  /* 0x0000001502007212 */ /* 0x000fc800078efcff */
[----:B------:R-:W-:-:S04]  /*00c0*/  SHF.R.S32.HI R5, RZ, 0x1f, R0 ;  /* 0x0000001fff057819 */ /* 0x000fc80000011400 */
[----:B------:R-:W-:-:S05]  /*00d0*/  LEA.HI R5, R5, R0, RZ, 0xd ;  /* 0x0000000005057211 */ /* 0x000fca00078f68ff */
[C---:B------:R-:W-:Y:S01]  /*00e0*/  IMAD.SHL.U32 R15, R5.reuse, 0x2, RZ ;  /* 0x00000002050f7824 */ /* 0x040fe200078e00ff */
[----:B------:R-:W-:-:S04]  /*00f0*/  LOP3.LUT R5, R5, 0xffffe000, RZ, 0xc0, !PT ;  /* 0xffffe00005057812 */ /* 0x000fc800078ec0ff */
[----:B------:R-:W-:Y:S01]  /*0100*/  LOP3.LUT R15, R15, 0xffffc000, RZ, 0xc0, !PT ;  /* 0xffffc0000f0f7812 */ /* 0x000fe200078ec0ff */
[----:B------:R-:W-:Y:S01]  /*0110*/  IMAD.IADD R4, R0, 0x1, -R5 ;  /* 0x0000000100047824 */ /* 0x000fe200078e0a05 */
[----:B------:R-:W-:Y:S02]  /*0120*/  SGXT R5, R6, 0x1 ;  /* 0x000000010605781a */ /* 0x000fe40000000200 */
[----:B------:R-:W-:Y:S01]  /*0130*/  LOP3.LUT R6, R2, 0x4, R21, 0xfe, !PT ;  /* 0x0000000402067812 */ /* 0x000fe200078efe15 */
[--C-:B------:R-:W-:Y:S01]  /*0140*/  IMAD.IADD R9, R4, 0x1, R15.reuse ;  /* 0x0000000104097824 */ /* 0x100fe200078e020f */
[----:B------:R-:W-:Y:S02]  /*0150*/  SHF.R.S32.HI R14, RZ, 0x1f, R15 ;  /* 0x0000001fff0e7819 */ /* 0x000fe4000001140f */
[----:B------:R-:W-:Y:S02]  /*0160*/  IADD3 R10, P0, R4, R15, RZ ;  /* 0x0000000f040a7210 */ /* 0x000fe40007f1e0ff */
[----:B------:R-:W-:-:S02]  /*0170*/  LEA.HI R5, R5, R6, RZ, 0xd ;  /* 0x0000000605057211 */ /* 0x000fc400078f68ff */
[----:B------:R-:W-:Y:S02]  /*0180*/  LEA.HI.X.SX32 R11, R4, R14, 0x1, P0 ;  /* 0x0000000e040b7211 */ /* 0x000fe400000f0eff */
[C---:B------:R-:W-:Y:S02]  /*0190*/  LEA R8, P0, R10.reuse, UR4, 0x2 ;  /* 0x000000040a087c11 */ /* 0x040fe4000f8010ff */
[----:B------:R-:W-:Y:S01]  /*01a0*/  LOP3.LUT R7, R5, 0xffffe000, RZ, 0xc0, !PT ;  /* 0xffffe00005077812 */ /* 0x000fe200078ec0ff */
[----:B--2---:R-:W-:Y:S01]  /*01b0*/  IMAD.WIDE R4, R9, 0x4, R12 ;  /* 0x0000000409047825 */ /* 0x004fe200078e020c */
[----:B------:R-:W-:-:S03]  /*01c0*/  LEA.HI.X R9, R10, UR5, R11, 0x2, P0 ;  /* 0x000000050a097c11 */ /* 0x000fc600080f140b */
[----:B------:R-:W-:Y:S02]  /*01d0*/  IMAD.IADD R16, R6, 0x1, -R7 ;  /* 0x0000000106107824 */ /* 0x000fe400078e0a07 */
[----:B------:R-:W2:Y:S04]  /*01e0*/  LDG.E.128 R4, desc[UR6][R4.64] ;  /* 0x0000000604047981 */ /* 0x000ea8000c1e1d00 */
[----:B------:R-:W2:Y:S01]  /*01f0*/  LDG.E.128 R8, desc[UR6][R8.64+0x8000] ;  /* 0x0080000608087981 */ /* 0x000ea2000c1e1d00 */
[----:B------:R-:W-:Y:S01]  /*0200*/  IADD3 R17, P0, R16, R15, RZ ;  /* 0x0000000f10117210 */ /* 0x000fe20007f1e0ff */
[----:B------:R-:W-:-:S03]  /*0210*/  IMAD.IADD R15, R16, 0x1, R15 ;  /* 0x00000001100f7824 */ /* 0x000fc600078e020f */
[----:B------:R-:W-:Y:S01]  /*0220*/  LEA.HI.X.SX32 R14, R16, R14, 0x1, P0 ;  /* 0x0000000e100e7211 */ /* 0x000fe200000f0eff */
[----:B------:R-:W-:Y:S01]  /*0230*/  IMAD.WIDE R12, R15, 0x4, R12 ;  /* 0x000000040f0c7825 */ /* 0x000fe200078e020c */
[----:B------:R-:W-:-:S04]  /*0240*/  LEA R16, P0, R17, UR4, 0x2 ;  /* 0x0000000411107c11 */ /* 0x000fc8000f8010ff */
[----:B------:R-:W-:Y:S02]  /*0250*/  LEA.HI.X R17, R17, UR5, R14, 0x2, P0 ;  /* 0x0000000511117c11 */ /* 0x000fe400080f140e */
[----:B------:R-:W3:Y:S04]  /*0260*/  LDG.E.128 R12, desc[UR6][R12.64] ;  /* 0x000000060c0c7981 */ /* 0x000ee8000c1e1d00 */
[----:B------:R-:W3:Y:S01]  /*0270*/  LDG.E.128 R16, desc[UR6][R16.64+0x8000] ;  /* 0x0080000610107981 */ /* 0x000ee2000c1e1d00 */
[----:B------:R-:W1:Y:S01]  /*0280*/  S2UR UR5, SR_CgaCtaId ;  /* 0x00000000000579c3 */ /* 0x000e620000008800 */
[----:B------:R-:W-:Y:S01]  /*0290*/  UMOV UR4, 0x400 ;  /* 0x0000040000047882 */ /* 0x000fe20000000000 */
[----:B------:R-:W-:-:S05]  /*02a0*/  IMAD.SHL.U32 R3, R3, 0x4, RZ ;  /* 0x0000000403037824 */ /* 0x000fca00078e00ff */
[----:B------:R-:W-:-:S04]  /*02b0*/  LOP3.LUT R3, R3, 0x1fc, RZ, 0xc0, !PT ;  /* 0x000001fc03037812 */ /* 0x000fc800078ec0ff */
[----:B------:R-:W-:Y:S01]  /*02c0*/  LOP3.LUT R3, R2, R3, RZ, 0xfc, !PT ;  /* 0x0000000302037212 */ /* 0x000fe200078efcff */
[----:B-1----:R-:W-:-:S06]  /*02d0*/  UPRMT UR4, UR5, 0x654, UR4 ;  /* 0x0000065405047896 */ /* 0x002fcc0008000004 */
[----:B------:R-:W-:Y:S02]  /*02e0*/  LEA R23, R21, UR4, 0x2 ;  /* 0x0000000415177c11 */ /* 0x000fe4000f8e10ff */
[C---:B--2---:R-:W-:Y:S02]  /*02f0*/  FSETP.GT.AND P0, PT, R10.reuse, R6, PT ;  /* 0x000000060a00720b */ /* 0x044fe40003f04000 */
[----:B------:R-:W-:Y:S02]  /*0300*/  FSETP.GT.AND P2, PT, R11, R7, PT ;  /* 0x000000070b00720b */ /* 0x000fe40003f44000 */
[----:B------:R-:W-:Y:S02]  /*0310*/  FSETP.NAN.AND P3, PT, R10, R10, PT ;  /* 0x0000000a0a00720b */ /* 0x000fe40003f68000 */
[----:B------:R-:W-:Y:S02]  /*0320*/  P2R R22, PR, RZ, 0x4 ;  /* 0x00000004ff167803 */ /* 0x000fe40000000000 */
[----:B------:R-:W-:-:S02]  /*0330*/  FSETP.GT.AND P1, PT, R9, R5, PT ;  /* 0x000000050900720b */ /* 0x000fc40003f24000 */
[----:B------:R-:W-:Y:S02]  /*0340*/  P2R R20, PR, RZ, 0x1 ;  /* 0x00000001ff147803 */ /* 0x000fe40000000000 */
[----:B------:R-:W-:Y:S02]  /*0350*/  FSETP.GT.AND P2, PT, R8, R4, PT ;  /* 0x000000040800720b */ /* 0x000fe40003f44000 */
[----:B------:R-:W-:Y:S02]  /*0360*/  @!P0 SEL R10, R10, R6, P3 ;  /* 0x000000060a0a8207 */ /* 0x000fe40001800000 */
[----:B------:R-:W-:Y:S02]  /*0370*/  ISETP.NE.AND P0, PT, R22, RZ, PT ;  /* 0x000000ff1600720c */ /* 0x000fe40003f05270 */
[----:B------:R-:W-:Y:S02]  /*0380*/  FSETP.NAN.AND P5, PT, R9, R9, PT ;  /* 0x000000090900720b */ /* 0x000fe40003fa8000 */
[----:B------:R-:W-:-:S02]  /*0390*/  FSETP.NAN.AND P4, PT, R11, R11, PT ;  /* 0x0000000b0b00720b */ /* 0x000fc40003f88000 */
[----:B---3--:R-:W-:Y:S02]  /*03a0*/  FSETP.GT.AND P3, PT, R19, R15, PT ;  /* 0x0000000f1300720b */ /* 0x008fe40003f64000 */
[----:B------:R-:W-:Y:S02]  /*03b0*/  @!P1 SEL R9, R9, R5, P5 ;  /* 0x0000000509099207 */ /* 0x000fe40002800000 */
[----:B------:R-:W-:Y:S02]  /*03c0*/  FSETP.NAN.AND P5, PT, R8, R8, PT ;  /* 0x000000080800720b */ /* 0x000fe40003fa8000 */
[----:B------:R-:W-:Y:S02]  /*03d0*/  FSETP.NAN.AND P6, PT, R17, R17, PT ;  /* 0x000000111100720b */ /* 0x000fe40003fc8000 */
[----:B------:R-:W-:Y:S02]  /*03e0*/  @!P0 SEL R11, R11, R7, P4 ;  /* 0x000000070b0b8207 */ /* 0x000fe40002000000 */
[----:B------:R-:W-:-:S02]  /*03f0*/  FSETP.GT.AND P4, PT, R18, R14, PT ;  /* 0x0000000e1200720b */ /* 0x000fc40003f84000 */
[----:B------:R-:W-:Y:S02]  /*0400*/  @!P2 SEL R8, R8, R4, P5 ;  /* 0x000000040808a207 */ /* 0x000fe40002800000 */
[C---:B------:R-:W-:Y:S01]  /*0410*/  FSETP.NAN.AND P5, PT, R19.reuse, R19, PT ;  /* 0x000000131300720b */ /* 0x040fe20003fa8000 */
[----:B------:R-:W1:Y:S01]  /*0420*/  S2R R4, SR_TID.X ;  /* 0x0000000000047919 */ /* 0x000e620000002100 */
[----:B------:R-:W-:Y:S02]  /*0430*/  P2R R6, PR, RZ, 0x1 ;  /* 0x00000001ff067803 */ /* 0x000fe40000000000 */
[----:B------:R-:W-:Y:S01]  /*0440*/  @!P3 SEL R19, R19, R15, P5 ;  /* 0x0000000f1313b207 */ /* 0x000fe20002800000 */
[----:B------:R2:W-:Y:S01]  /*0450*/  STS.128 [R23], R8 ;  /* 0x0000000817007388 */ /* 0x0005e20000000c00 */
[----:B------:R-:W-:Y:S02]  /*0460*/  FSETP.NAN.AND P5, PT, R18, R18, PT ;  /* 0x000000121200720b */ /* 0x000fe40003fa8000 */
[----:B------:R-:W-:-:S02]  /*0470*/  FSETP.NAN.AND P0, PT, R16, R16, PT ;  /* 0x000000101000720b */ /* 0x000fc40003f08000 */
[----:B------:R-:W-:Y:S02]  /*0480*/  @!P4 SEL R18, R18, R14, P5 ;  /* 0x0000000e1212c207 */ /* 0x000fe40002800000 */
[----:B------:R-:W-:Y:S02]  /*0490*/  FSETP.GT.AND P5, PT, R17, R13, PT ;  /* 0x0000000d1100720b */ /* 0x000fe40003fa4000 */
[----:B------:R-:W-:Y:S02]  /*04a0*/  SEL R28, RZ, 0x1, !P3 ;  /* 0x00000001ff1c7807 */ /* 0x000fe40005800000 */
[----:B------:R-:W-:Y:S02]  /*04b0*/  SEL R26, RZ, 0x1, !P1 ;  /* 0x00000001ff1a7807 */ /* 0x000fe40004800000 */
[----:B------:R-:W-:Y:S02]  /*04c0*/  SEL R27, RZ, 0x1, !P2 ;  /* 0x00000001ff1b7807 */ /* 0x000fe40005000000 */
[----:B--2---:R-:W-:-:S02]  /*04d0*/  SEL R9, RZ, 0x1, !P4 ;  /* 0x00000001ff097807 */ /* 0x004fc40006000000 */
[----:B------:R-:W-:-:S03]  /*04e0*/  PRMT R11, R27, 0x3340, R26 ;  /* 0x000033401b0b7816 */ /* 0x000fc6000000001a */
[----:B------:R-:W-:Y:S02]  /*04f0*/  @!P5 SEL R17, R17, R13, P6 ;  /* 0x0000000d1111d207 */ /* 0x000fe40003000000 */
[----:B------:R-:W-:Y:S02]  /*0500*/  FSETP.GT.AND P6, PT, R16, R12, PT ;  /* 0x0000000c1000720b */ /* 0x000fe40003fc4000 */
[----:B------:R-:W-:Y:S02]  /*0510*/  IADD3 R8, P1, R0, UR8, RZ ;  /* 0x0000000800087c10 */ /* 0x000fe4000ff3e0ff */
[----:B------:R-:W-:Y:S01]  /*0520*/  SEL R10, RZ, 0x1, !P6 ;  /* 0x00000001ff0a7807 */ /* 0x000fe20007000000 */
[----:B-1----:R-:W-:-:S05]  /*0530*/  IMAD.SHL.U32 R4, R4, 0x4, RZ ;  /* 0x0000000404047824 */ /* 0x002fca00078e00ff */
[----:B------:R-:W-:-:S03]  /*0540*/  LOP3.LUT R4, R4, 0x1fc, RZ, 0xc0, !PT ;  /* 0x000001fc04047812 */ /* 0x000fc600078ec0ff */
[----:B------:R-:W-:Y:S02]  /*0550*/  @!P6 SEL R16, R16, R12, P0 ;  /* 0x0000000c1010e207 */ /* 0x000fe40000000000 */
[----:B------:R-:W-:Y:S01]  /*0560*/  LEA R24, R4, UR4, 0x2 ;  /* 0x0000000404187c11 */ /* 0x000fe2000f8e10ff */
[----:B------:R-:W-:Y:S01]  /*0570*/  ULDC.64 UR4, c[0x0][0x218] ;  /* 0x0000860000047ab9 */ /* 0x000fe20000000a00 */
[----:B------:R-:W-:Y:S01]  /*0580*/  ISETP.NE.AND P0, PT, R6, RZ, PT ;  /* 0x000000ff0600720c */ /* 0x000fe20003f05270 */
[----:B------:R1:W-:Y:S03]  /*0590*/  STS.128 [R23+0x10], R16 ;  /* 0x0000101017007388 */ /* 0x0003e60000000c00 */
[----:B------:R-:W-:Y:S01]  /*05a0*/  SEL R22, RZ, 0x1, !P0 ;  /* 0x00000001ff167807 */ /* 0x000fe20004000000 */
[----:B------:R-:W-:Y:S01]  /*05b0*/  BAR.SYNC.DEFER_BLOCKING 0x0 ;  /* 0x0000000000007b1d */ /* 0x000fe20000010000 */
[----:B------:R-:W-:-:S04]  /*05c0*/  ISETP.NE.AND P0, PT, R20, RZ, PT ;  /* 0x000000ff1400720c */ /* 0x000fc80003f05270 */
[----:B------:R-:W-:-:S03]  /*05d0*/  SEL R25, RZ, 0x1, !P0 ;  /* 0x00000001ff197807 */ /* 0x000fc60004000000 */
[----:B------:R-:W2:Y:S01]  /*05e0*/  LDC.64 R20, c[0x0][0x218] ;  /* 0x00008600ff147b82 */ /* 0x000ea20000000a00 */
[----:B------:R-:W-:Y:S02]  /*05f0*/  PRMT R22, R25, 0x3340, R22 ;  /* 0x0000334019167816 */ /* 0x000fe40000000016 */
[----:B-1----:R-:W-:Y:S02]  /*0600*/  PRMT R23, R9, 0x3340, R28 ;  /* 0x0000334009177816 */ /* 0x002fe4000000001c */
[----:B------:R-:W-:Y:S02]  /*0610*/  SEL R9, RZ, 0x1, !P5 ;  /* 0x00000001ff097807 */ /* 0x000fe40006800000 */
[----:B------:R-:W-:Y:S02]  /*0620*/  SHF.R.S32.HI R16, RZ, 0x1f, R2 ;  /* 0x0000001fff107819 */ /* 0x000fe40000011402 */
[----:B------:R-:W-:Y:S02]  /*0630*/  LEA R2, P0, R3, UR4, 0x2 ;  /* 0x0000000403027c11 */ /* 0x000fe4000f8010ff */
[----:B------:R-:W-:-:S02]  /*0640*/  PRMT R10, R10, 0x3340, R9 ;  /* 0x000033400a0a7816 */ /* 0x000fc40000000009 */
[----:B------:R-:W-:Y:S01]  /*0650*/  LEA.HI.X.SX32 R9, R0, UR9, 0x1, P1 ;  /* 0x0000000900097c11 */ /* 0x000fe200088f0eff */
[----:B------:R-:W1:Y:S01]  /*0660*/  LDS.128 R4, [R24] ;  /* 0x0000000018047984 */ /* 0x000e620000000c00 */
[----:B------:R-:W-:Y:S02]  /*0670*/  PRMT R22, R11, 0x5410, R22 ;  /* 0x000054100b167816 */ /* 0x000fe40000000016 */
[----:B------:R-:W-:Y:S01]  /*0680*/  PRMT R23, R10, 0x5410, R23 ;  /* 0x000054100a177816 */ /* 0x000fe20000000017 */
[----:B------:R-:W3:Y:S01]  /*0690*/  LDS.128 R12, [R24+0x800] ;  /* 0x00080000180c7984 */ /* 0x000ee20000000c00 */
[C---:B--2---:R-:W-:Y:S01]  /*06a0*/  IMAD.WIDE R20, R3.reuse, 0x4, R20 ;  /* 0x0000000403147825 */ /* 0x044fe200078e0214 */
[----:B------:R-:W-:-:S04]  /*06b0*/  LEA.HI.X R3, R3, UR5, R16, 0x2, P0 ;  /* 0x0000000503037c11 */ /* 0x000fc800080f1410 */
[----:B-1----:R-:W-:Y:S04]  /*06c0*/  STG.E.128 desc[UR6][R20.64], R4 ;  /* 0x0000000414007986 */ /* 0x002fe8000c101d06 */
[----:B---3--:R-:W-:Y:S04]  /*06d0*/  STG.E.128 desc[UR6][R2.64+0x800], R12 ;  /* 0x0008000c02007986 */ /* 0x008fe8000c101d06 */
[----:B------:R-:W-:Y:S01]  /*06e0*/  STG.E.64 desc[UR6][R8.64], R22 ;  /* 0x0000001608007986 */ /* 0x000fe2000c101b06 */
[----:B------:R-:W-:Y:S05]  /*06f0*/  EXIT ;  /* 0x000000000000794d */ /* 0x000fea0003800000 */
.L_x_0:
[----:B------:R-:W-:-:S00]  /*0700*/  BRA `(.L_x_0) ;  /* 0xfffffffc00fc7947 */ /* 0x000fc0000383ffff */
[----:B------:R-:W-:-:S00]  /*0710*/  NOP ;  /* 0x0000000000007918 */ /* 0x000fc00000000000 */
        /* <DEDUP_REMOVED lines=14> */
.L_x_1:


//--------------------- .nv.shared.triton_poi_fused_max_pool2d_with_indices_15 --------------------------
	.section	.nv.shared.triton_poi_fused_max_pool2d_with_indices_15,"aw",@nobits
	.sectionflags	@""
	.align	16
	.zero		1024


//--------------------- .nv.constant0.triton_poi_fused_max_pool2d_with_indices_15 --------------------------
	.section	.nv.constant0.triton_poi_fused_max_pool2d_with_indices_15,"a",@progbits
	.sectionflags	@""
	.align	4
.nv.constant0.triton_poi_fused_max_pool2d_with_indices_15:
	.zero		556
